//
// Generated by NVIDIA NVVM Compiler
//
// Compiler Build ID: CL-36424714
// Cuda compilation tools, release 13.0, V13.0.88
// Based on NVVM 20.0.0
//

.version 9.0
.target sm_100
.address_size 64

	// .globl	_Z6maxabsPfS_

.visible .entry _Z6maxabsPfS_(
	.param .u64 .ptr .align 1 _Z6maxabsPfS__param_0,
	.param .u64 .ptr .align 1 _Z6maxabsPfS__param_1
)
{
	.reg .pred 	%p<7>;
	.reg .b32 	%r<18>;
	.reg .b32 	%f<13>;
	.reg .b64 	%rd<7>;

	ld.param.u64 	%rd2, [_Z6maxabsPfS__param_0];
	ld.param.u64 	%rd1, [_Z6maxabsPfS__param_1];
	cvta.to.global.u64 	%rd3, %rd2;
	mov.u32 	%r1, %ntid.x;
	mov.u32 	%r2, %ctaid.x;
	mov.u32 	%r3, %tid.x;
	mad.lo.s32 	%r4, %r1, %r2, %r3;
	mul.wide.s32 	%rd4, %r4, 4;
	add.s64 	%rd5, %rd3, %rd4;
	ld.global.f32 	%f2, [%rd5];
	abs.f32 	%f3, %f2;
	and.b32  	%r5, %r3, 31;
	mov.b32 	%r6, %f3;
	shfl.sync.down.b32	%r7|%p1, %r6, 16, 31, -1;
	mov.b32 	%f4, %r7;
	max.f32 	%f5, %f3, %f4;
	mov.b32 	%r8, %f5;
	shfl.sync.down.b32	%r9|%p2, %r8, 8, 31, -1;
	mov.b32 	%f6, %r9;
	max.f32 	%f7, %f5, %f6;
	mov.b32 	%r10, %f7;
	shfl.sync.down.b32	%r11|%p3, %r10, 4, 31, -1;
	mov.b32 	%f8, %r11;
	max.f32 	%f9, %f7, %f8;
	mov.b32 	%r12, %f9;
	shfl.sync.down.b32	%r13|%p4, %r12, 2, 31, -1;
	mov.b32 	%f10, %r13;
	max.f32 	%f11, %f9, %f10;
	mov.b32 	%r14, %f11;
	shfl.sync.down.b32	%r15|%p5, %r14, 1, 31, -1;
	mov.b32 	%f12, %r15;
	max.f32 	%f1, %f11, %f12;
	setp.ne.s32 	%p6, %r5, 0;
	@%p6 bra 	$L__BB0_2;
	cvta.to.global.u64 	%rd6, %rd1;
	mov.b32 	%r16, %f1;
	atom.global.max.s32 	%r17, [%rd6], %r16;
$L__BB0_2:
	ret;

}


// ===== COMPILED SASS (sm_100) =====

	.target	sm_100

	.elftype	@"ET_EXEC"


//--------------------- .note.nv.tkinfo           --------------------------
	.section	.note.nv.tkinfo,"",@"SHT_NOTE"
	.sectionflags	@"SHF_NOTE_NV_TKINFO"
	.tkinfo
        /*0018*/ 	.word	0x00000002
        /*0030*/ 	.string	""
        /*0030*/ 	.string	"ptxas"
        /*0030*/ 	.string	"Cuda compilation tools, release 13.0, V13.0.88"
        /*0030*/ 	.string	"Build cuda_13.0.r13.0/compiler.36424714_0"
        /*0030*/ 	.string	"-arch sm_100 -m 64 "



//--------------------- .note.nv.cuinfo           --------------------------
	.section	.note.nv.cuinfo,"",@"SHT_NOTE"
	.sectionflags	@"SHF_NOTE_NV_CUINFO"
        /*0018*/ 	.short	0x0002
        /*001a*/ 	.short	0x0064
        /*001c*/ 	.short	0x0082
	.zero		2


//--------------------- .nv.info                  --------------------------
	.section	.nv.info,"",@"SHT_CUDA_INFO"
	.align	4


	//----- nvinfo : EIATTR_REGCOUNT
	.align		4
        /*0000*/ 	.byte	0x04, 0x2f
        /*0002*/ 	.short	(.L_1 - .L_0)
	.align		4
.L_0:
        /*0004*/ 	.word	index@(_Z6maxabsPfS_)
        /*0008*/ 	.word	0x0000000c


	//----- nvinfo : EIATTR_FRAME_SIZE
	.align		4
.L_1:
        /*000c*/ 	.byte	0x04, 0x11
        /*000e*/ 	.short	(.L_3 - .L_2)
	.align		4
.L_2:
        /*0010*/ 	.word	index@(_Z6maxabsPfS_)
        /*0014*/ 	.word	0x00000000


	//----- nvinfo : EIATTR_MIN_STACK_SIZE
	.align		4
.L_3:
        /*0018*/ 	.byte	0x04, 0x12
        /*001a*/ 	.short	(.L_5 - .L_4)
	.align		4
.L_4:
        /*001c*/ 	.word	index@(_Z6maxabsPfS_)
        /*0020*/ 	.word	0x00000000
.L_5:


//--------------------- .nv.compat                --------------------------
	.section	.nv.compat,"",@"SHT_CUDA_COMPAT_INFO"
	.align	4
        /*0000*/ 	.byte	0x02, 0x09, 0x00, 0x00, 0x02, 0x02, 0x01, 0x00, 0x02, 0x05, 0x05, 0x00, 0x03, 0x07, 0x01, 0x01
        /*0010*/ 	.byte	0x02, 0x03, 0x00, 0x00, 0x02, 0x06, 0x01, 0x00, 0x04, 0x0b, 0x08, 0x00, 0x09, 0x00, 0x00, 0x00
        /*0020*/ 	.byte	0x00, 0x00, 0x00, 0x00


//--------------------- .nv.info._Z6maxabsPfS_    --------------------------
	.section	.nv.info._Z6maxabsPfS_,"",@"SHT_CUDA_INFO"
	.sectionflags	@""
	.align	4


	//----- nvinfo : EIATTR_CUDA_API_VERSION
	.align		4
        /*0000*/ 	.byte	0x04, 0x37
        /*0002*/ 	.short	(.L_7 - .L_6)
.L_6:
        /*0004*/ 	.word	0x00000082


	//----- nvinfo : EIATTR_KPARAM_INFO
	.align		4
.L_7:
        /*0008*/ 	.byte	0x04, 0x17
        /*000a*/ 	.short	(.L_9 - .L_8)
.L_8:
        /*000c*/ 	.word	0x00000000
        /*0010*/ 	.short	0x0001
        /*0012*/ 	.short	0x0008
        /*0014*/ 	.byte	0x00, 0xf5, 0x21, 0x00


	//----- nvinfo : EIATTR_KPARAM_INFO
	.align		4
.L_9:
        /*0018*/ 	.byte	0x04, 0x17
        /*001a*/ 	.short	(.L_11 - .L_10)
.L_10:
        /*001c*/ 	.word	0x00000000
        /*0020*/ 	.short	0x0000
        /*0022*/ 	.short	0x0000
        /*0024*/ 	.byte	0x00, 0xf5, 0x21, 0x00


	//----- nvinfo : EIATTR_SPARSE_MMA_MASK
	.align		4
.L_11:
        /*0028*/ 	.byte	0x03, 0x50
        /*002a*/ 	.short	0x0000


	//----- nvinfo : EIATTR_MAXREG_COUNT
	.align		4
        /*002c*/ 	.byte	0x03, 0x1b
        /*002e*/ 	.short	0x00ff


	//----- nvinfo : EIATTR_MERCURY_ISA_VERSION
	.align		4
        /*0030*/ 	.byte	0x03, 0x5f
        /*0032*/ 	.short	0x0101


	//----- nvinfo : EIATTR_INT_WARP_WIDE_INSTR_OFFSETS
	.align		4
        /*0034*/ 	.byte	0x04, 0x31
        /*0036*/ 	.short	(.L_13 - .L_12)


	//   ....[0]....
.L_12:
        /*0038*/ 	.word	0x00000180


	//   ....[1]....
        /*003c*/ 	.word	0x000001a0


	//----- nvinfo : EIATTR_COOP_GROUP_MASK_REGIDS
	.align		4
.L_13:
        /*0040*/ 	.byte	0x04, 0x29
        /*0042*/ 	.short	(.L_15 - .L_14)


	//   ....[0]....
.L_14:
        /*0044*/ 	.word	0xffffffff


	//   ....[1]....
        /*0048*/ 	.word	0xffffffff


	//   ....[2]....
        /*004c*/ 	.word	0xffffffff


	//   ....[3]....
        /*0050*/ 	.word	0xffffffff


	//   ....[4]....
        /*0054*/ 	.word	0xffffffff


	//----- nvinfo : EIATTR_COOP_GROUP_INSTR_OFFSETS
	.align		4
.L_15:
        /*0058*/ 	.byte	0x04, 0x28
        /*005a*/ 	.short	(.L_17 - .L_16)


	//   ....[0]....
.L_16:
        /*005c*/ 	.word	0x000000b0


	//   ....[1]....
        /*0060*/ 	.word	0x000000d0


	//   ....[2]....
        /*0064*/ 	.word	0x000000f0


	//   ....[3]....
        /*0068*/ 	.word	0x00000110


	//   ....[4]....
        /*006c*/ 	.word	0x00000130


	//----- nvinfo : EIATTR_VRC_CTA_INIT_COUNT
	.align		4
.L_17:
        /*0070*/ 	.byte	0x02, 0x4a
	.zero		1
	.zero		1


	//----- nvinfo : EIATTR_EXIT_INSTR_OFFSETS
	.align		4
        /*0074*/ 	.byte	0x04, 0x1c
        /*0076*/ 	.short	(.L_19 - .L_18)


	//   ....[0]....
.L_18:
        /*0078*/ 	.word	0x00000140


	//   ....[1]....
        /*007c*/ 	.word	0x000001e0


	//----- nvinfo : EIATTR_CBANK_PARAM_SIZE
	.align		4
.L_19:
        /*0080*/ 	.byte	0x03, 0x19
        /*0082*/ 	.short	0x0010


	//----- nvinfo : EIATTR_PARAM_CBANK
	.align		4
        /*0084*/ 	.byte	0x04, 0x0a
        /*0086*/ 	.short	(.L_21 - .L_20)
	.align		4
.L_20:
        /*0088*/ 	.word	index@(.nv.constant0._Z6maxabsPfS_)
        /*008c*/ 	.short	0x0380
        /*008e*/ 	.short	0x0010


	//----- nvinfo : EIATTR_SW_WAR
	.align		4
.L_21:
        /*0090*/ 	.byte	0x04, 0x36
        /*0092*/ 	.short	(.L_23 - .L_22)
.L_22:
        /*0094*/ 	.word	0x00000008
.L_23:


//--------------------- .nv.callgraph             --------------------------
	.section	.nv.callgraph,"",@"SHT_CUDA_CALLGRAPH"
	.align	4
	.sectionentsize	8
	.align		4
        /*0000*/ 	.word	0x00000000
	.align		4
        /*0004*/ 	.word	0xffffffff
	.align		4
        /*0008*/ 	.word	0x00000000
	.align		4
        /*000c*/ 	.word	0xfffffffe
	.align		4
        /*0010*/ 	.word	0x00000000
	.align		4
        /*0014*/ 	.word	0xfffffffd
	.align		4
        /*0018*/ 	.word	0x00000000
	.align		4
        /*001c*/ 	.word	0xfffffffc


//--------------------- .text._Z6maxabsPfS_       --------------------------
	.section	.text._Z6maxabsPfS_,"ax",@progbits
	.align	128
        .global         _Z6maxabsPfS_
        .type           _Z6maxabsPfS_,@function
        .size           _Z6maxabsPfS_,(.L_x_1 - _Z6maxabsPfS_)
        .other          _Z6maxabsPfS_,@"STO_CUDA_ENTRY STV_DEFAULT"
_Z6maxabsPfS_:
.text._Z6maxabsPfS_:
[----:B------:R-:W-:Y:S01]  /*0000*/  LDC R1, c[0x0][0x37c] ;  /* 0x0000df00ff017b82 */ /* 0x000fe20000000800 */
[----:B------:R-:W0:Y:S07]  /*0010*/  S2R R5, SR_CTAID.X ;  /* 0x0000000000057919 */ /* 0x000e2e0000002500 */
[----:B------:R-:W1:Y:S01]  /*0020*/  LDC.64 R2, c[0x0][0x380] ;  /* 0x0000e000ff027b82 */ /* 0x000e620000000a00 */
[----:B------:R-:W0:Y:S01]  /*0030*/  LDCU UR4, c[0x0][0x360] ;  /* 0x00006c00ff0477ac */ /* 0x000e220008000800 */
[----:B------:R-:W0:Y:S01]  /*0040*/  S2R R6, SR_TID.X ;  /* 0x0000000000067919 */ /* 0x000e220000002100 */
[----:B------:R-:W2:Y:S01]  /*0050*/  LDCU.64 UR6, c[0x0][0x358] ;  /* 0x00006b00ff0677ac */ /* 0x000ea20008000a00 */
[----:B0-----:R-:W-:-:S04]  /*0060*/  IMAD R5, R5, UR4, R6 ;  /* 0x0000000405057c24 */ /* 0x001fc8000f8e0206 */
[----:B-1----:R-:W-:-:S06]  /*0070*/  IMAD.WIDE R2, R5, 0x4, R2 ;  /* 0x0000000405027825 */ /* 0x002fcc00078e0202 */
[----:B--2---:R-:W2:Y:S01]  /*0080*/  LDG.E R2, desc[UR6][R2.64] ;  /* 0x0000000602027981 */ /* 0x004ea2000c1e1900 */
[----:B------:R-:W-:Y:S01]  /*0090*/  LOP3.LUT P0, RZ, R6, 0x1f, RZ, 0xc0, !PT ;  /* 0x0000001f06ff7812 */ /* 0x000fe2000780c0ff */
[----:B--2---:R-:W-:-:S05]  /*00a0*/  FADD R8, |R2|, -RZ ;  /* 0x800000ff02087221 */ /* 0x004fca0000000200 */
[----:B------:R-:W0:Y:S02]  /*00b0*/  SHFL.DOWN PT, R5, R8, 0x10, 0x1f ;  /* 0x0a001f0008057f89 */ /* 0x000e2400000e0000 */
[----:B0-----:R-:W-:-:S05]  /*00c0*/  FMNMX R5, |R2|, R5, !PT ;  /* 0x0000000502057209 */ /* 0x001fca0007800200 */
[----:B------:R-:W0:Y:S02]  /*00d0*/  SHFL.DOWN PT, R0, R5, 0x8, 0x1f ;  /* 0x09001f0005007f89 */ /* 0x000e2400000e0000 */
[----:B0-----:R-:W-:-:S05]  /*00e0*/  FMNMX R0, R5, R0, !PT ;  /* 0x0000000005007209 */ /* 0x001fca0007800000 */
[----:B------:R-:W0:Y:S02]  /*00f0*/  SHFL.DOWN PT, R7, R0, 0x4, 0x1f ;  /* 0x08801f0000077f89 */ /* 0x000e2400000e0000 */
[----:B0-----:R-:W-:-:S05]  /*0100*/  FMNMX R7, R0, R7, !PT ;  /* 0x0000000700077209 */ /* 0x001fca0007800000 */
[----:B------:R-:W0:Y:S02]  /*0110*/  SHFL.DOWN PT, R4, R7, 0x2, 0x1f ;  /* 0x08401f0007047f89 */ /* 0x000e2400000e0000 */
[----:B0-----:R-:W-:-:S05]  /*0120*/  FMNMX R4, R7, R4, !PT ;  /* 0x0000000407047209 */ /* 0x001fca0007800000 */
[----:B------:R0:W1:Y:S01]  /*0130*/  SHFL.DOWN PT, R9, R4, 0x1, 0x1f ;  /* 0x08201f0004097f89 */ /* 0x00006200000e0000 */
[----:B------:R-:W-:Y:S05]  /*0140*/  @P0 EXIT ;  /* 0x000000000000094d */ /* 0x000fea0003800000 */
[----:B------:R-:W2:Y:S01]  /*0150*/  S2R R0, SR_LANEID ;  /* 0x0000000000007919 */ /* 0x000ea20000000000 */
[----:B------:R-:W3:Y:S01]  /*0160*/  LDC.64 R2, c[0x0][0x388] ;  /* 0x0000e200ff027b82 */ /* 0x000ee20000000a00 */
[----:B-1----:R-:W-:Y:S01]  /*0170*/  FMNMX R9, R4, R9, !PT ;  /* 0x0000000904097209 */ /* 0x002fe20007800000 */
[----:B------:R-:W-:Y:S02]  /*0180*/  VOTEU.ANY UR4, UPT, PT ;  /* 0x0000000000047886 */ /* 0x000fe400038e0100 */
[----:B------:R-:W-:Y:S01]  /*0190*/  UFLO.U32 UR4, UR4 ;  /* 0x00000004000472bd */ /* 0x000fe200080e0000 */
[----:B------:R-:W-:-:S13]  /*01a0*/  CREDUX.MAX.S32 UR5, R9 ;  /* 0x00000000090572cc */ /* 0x000fda0000000200 */
[----:B------:R-:W-:Y:S01]  /*01b0*/  IMAD.U32 R5, RZ, RZ, UR5 ;  /* 0x00000005ff057e24 */ /* 0x000fe2000f8e00ff */
[----:B--2---:R-:W-:-:S13]  /*01c0*/  ISETP.EQ.U32.AND P0, PT, R0, UR4, PT ;  /* 0x0000000400007c0c */ /* 0x004fda000bf02070 */
[----:B---3--:R-:W-:Y:S01]  /*01d0*/  @P0 REDG.E.MAX.S32.STRONG.GPU desc[UR6][R2.64], R5 ;  /* 0x000000050200098e */ /* 0x008fe2000d12e306 */
[----:B------:R-:W-:Y:S05]  /*01e0*/  EXIT ;  /* 0x000000000000794d */ /* 0x000fea0003800000 */
.L_x_0:
[----:B------:R-:W-:-:S00]  /*01f0*/  BRA `(.L_x_0) ;  /* 0xfffffffc00fc7947 */ /* 0x000fc0000383ffff */
[----:B------:R-:W-:-:S00]  /*0200*/  NOP ;  /* 0x0000000000007918 */ /* 0x000fc00000000000 */
[----:B------:R-:W-:-:S00]  /*0210*/  NOP ;  /* 0x0000000000007918 */ /* 0x000fc00000000000 */
[----:B------:R-:W-:-:S00]  /*0220*/  NOP ;  /* 0x0000000000007918 */ /* 0x000fc00000000000 */
[----:B------:R-:W-:-:S00]  /*0230*/  NOP ;  /* 0x0000000000007918 */ /* 0x000fc00000000000 */
[----:B------:R-:W-:-:S00]  /*0240*/  NOP ;  /* 0x0000000000007918 */ /* 0x000fc00000000000 */
[----:B------:R-:W-:-:S00]  /*0250*/  NOP ;  /* 0x0000000000007918 */ /* 0x000fc00000000000 */
[----:B------:R-:W-:-:S00]  /*0260*/  NOP ;  /* 0x0000000000007918 */ /* 0x000fc00000000000 */
[----:B------:R-:W-:-:S00]  /*0270*/  NOP ;  /* 0x0000000000007918 */ /* 0x000fc00000000000 */
.L_x_1:


//--------------------- .nv.shared.reserved.0     --------------------------
	.section	.nv.shared.reserved.0,"aw",@nobits
	.weak		__nv_reservedSMEM_offset_0_alias
	.size		__nv_reservedSMEM_offset_0_alias, 0, 64
	.other		__nv_reservedSMEM_offset_0_alias,@"STO_CUDA_RESERVED_SHARED STV_DEFAULT"
__nv_reservedSMEM_offset_0_alias:
	.zero		0
	.zero		64


//--------------------- .nv.constant0._Z6maxabsPfS_ --------------------------
	.section	.nv.constant0._Z6maxabsPfS_,"a",@progbits
	.sectionflags	@""
	.align	4
.nv.constant0._Z6maxabsPfS_:
	.zero		912


//--------------------- SYMBOLS --------------------------

	.type		.nv.reservedSmem.offset0,@object
	.size		.nv.reservedSmem.offset0,0x4
